//
// Generated by NVIDIA NVVM Compiler
//
// Compiler Build ID: CL-36424714
// Cuda compilation tools, release 13.0, V13.0.88
// Based on NVVM 20.0.0
//

.version 9.0
.target sm_100
.address_size 64

	// .globl	_Z18memoryAccessKernelPfii

.visible .entry _Z18memoryAccessKernelPfii(
	.param .u64 .ptr .align 1 _Z18memoryAccessKernelPfii_param_0,
	.param .u32 _Z18memoryAccessKernelPfii_param_1,
	.param .u32 _Z18memoryAccessKernelPfii_param_2
)
{
	.reg .pred 	%p<16>;
	.reg .b32 	%r<24>;
	.reg .b32 	%f<34>;
	.reg .b64 	%rd<5>;

	ld.param.u64 	%rd2, [_Z18memoryAccessKernelPfii_param_0];
	ld.param.u32 	%r13, [_Z18memoryAccessKernelPfii_param_1];
	ld.param.u32 	%r14, [_Z18memoryAccessKernelPfii_param_2];
	mov.u32 	%r15, %ctaid.x;
	mov.u32 	%r16, %ntid.x;
	mul.lo.s32 	%r1, %r15, %r16;
	mov.u32 	%r17, %nctaid.x;
	mul.lo.s32 	%r18, %r16, %r17;
	mul.lo.s32 	%r2, %r18, %r13;
	setp.lt.s32 	%p1, %r14, 1;
	@%p1 bra 	$L__BB0_17;
	cvta.to.global.u64 	%rd3, %rd2;
	mov.u32 	%r19, %tid.x;
	add.s32 	%r20, %r1, %r19;
	mul.lo.s32 	%r3, %r13, %r20;
	mul.wide.s32 	%rd4, %r3, 4;
	add.s64 	%rd1, %rd3, %rd4;
	and.b32  	%r4, %r14, 15;
	setp.lt.u32 	%p2, %r14, 16;
	@%p2 bra 	$L__BB0_6;
	and.b32  	%r21, %r14, 2147483632;
	neg.s32 	%r22, %r21;
$L__BB0_3:
	.pragma "nounroll";
	setp.ge.s32 	%p3, %r3, %r2;
	@%p3 bra 	$L__BB0_5;
	ld.global.f32 	%f1, [%rd1];
	fma.rn.f32 	%f2, %f1, 0f3F000000, 0f3F800000;
	fma.rn.f32 	%f3, %f2, 0f3F000000, 0f3F800000;
	fma.rn.f32 	%f4, %f3, 0f3F000000, 0f3F800000;
	fma.rn.f32 	%f5, %f4, 0f3F000000, 0f3F800000;
	fma.rn.f32 	%f6, %f5, 0f3F000000, 0f3F800000;
	fma.rn.f32 	%f7, %f6, 0f3F000000, 0f3F800000;
	fma.rn.f32 	%f8, %f7, 0f3F000000, 0f3F800000;
	fma.rn.f32 	%f9, %f8, 0f3F000000, 0f3F800000;
	fma.rn.f32 	%f10, %f9, 0f3F000000, 0f3F800000;
	fma.rn.f32 	%f11, %f10, 0f3F000000, 0f3F800000;
	fma.rn.f32 	%f12, %f11, 0f3F000000, 0f3F800000;
	fma.rn.f32 	%f13, %f12, 0f3F000000, 0f3F800000;
	fma.rn.f32 	%f14, %f13, 0f3F000000, 0f3F800000;
	fma.rn.f32 	%f15, %f14, 0f3F000000, 0f3F800000;
	fma.rn.f32 	%f16, %f15, 0f3F000000, 0f3F800000;
	fma.rn.f32 	%f17, %f16, 0f3F000000, 0f3F800000;
	st.global.f32 	[%rd1], %f17;
$L__BB0_5:
	add.s32 	%r22, %r22, 16;
	setp.ne.s32 	%p4, %r22, 0;
	@%p4 bra 	$L__BB0_3;
$L__BB0_6:
	setp.eq.s32 	%p5, %r4, 0;
	@%p5 bra 	$L__BB0_17;
	setp.ge.s32 	%p6, %r3, %r2;
	and.b32  	%r8, %r14, 7;
	setp.lt.u32 	%p7, %r4, 8;
	or.pred  	%p8, %p7, %p6;
	@%p8 bra 	$L__BB0_9;
	ld.global.f32 	%f18, [%rd1];
	fma.rn.f32 	%f19, %f18, 0f3F000000, 0f3F800000;
	fma.rn.f32 	%f20, %f19, 0f3F000000, 0f3F800000;
	fma.rn.f32 	%f21, %f20, 0f3F000000, 0f3F800000;
	fma.rn.f32 	%f22, %f21, 0f3F000000, 0f3F800000;
	fma.rn.f32 	%f23, %f22, 0f3F000000, 0f3F800000;
	fma.rn.f32 	%f24, %f23, 0f3F000000, 0f3F800000;
	fma.rn.f32 	%f25, %f24, 0f3F000000, 0f3F800000;
	fma.rn.f32 	%f26, %f25, 0f3F000000, 0f3F800000;
	st.global.f32 	[%rd1], %f26;
$L__BB0_9:
	setp.eq.s32 	%p9, %r8, 0;
	@%p9 bra 	$L__BB0_17;
	setp.ge.s32 	%p10, %r3, %r2;
	and.b32  	%r9, %r14, 3;
	setp.lt.u32 	%p11, %r8, 4;
	or.pred  	%p12, %p11, %p10;
	@%p12 bra 	$L__BB0_12;
	ld.global.f32 	%f27, [%rd1];
	fma.rn.f32 	%f28, %f27, 0f3F000000, 0f3F800000;
	fma.rn.f32 	%f29, %f28, 0f3F000000, 0f3F800000;
	fma.rn.f32 	%f30, %f29, 0f3F000000, 0f3F800000;
	fma.rn.f32 	%f31, %f30, 0f3F000000, 0f3F800000;
	st.global.f32 	[%rd1], %f31;
$L__BB0_12:
	setp.eq.s32 	%p13, %r9, 0;
	@%p13 bra 	$L__BB0_17;
	neg.s32 	%r23, %r9;
$L__BB0_14:
	.pragma "nounroll";
	setp.ge.s32 	%p14, %r3, %r2;
	@%p14 bra 	$L__BB0_16;
	ld.global.f32 	%f32, [%rd1];
	fma.rn.f32 	%f33, %f32, 0f3F000000, 0f3F800000;
	st.global.f32 	[%rd1], %f33;
$L__BB0_16:
	add.s32 	%r23, %r23, 1;
	setp.ne.s32 	%p15, %r23, 0;
	@%p15 bra 	$L__BB0_14;
$L__BB0_17:
	ret;

}


// ===== COMPILED SASS (sm_100) =====

	.target	sm_100

	.elftype	@"ET_EXEC"


//--------------------- .note.nv.tkinfo           --------------------------
	.section	.note.nv.tkinfo,"",@"SHT_NOTE"
	.sectionflags	@"SHF_NOTE_NV_TKINFO"
	.tkinfo
        /*0018*/ 	.word	0x00000002
        /*0030*/ 	.string	""
        /*0030*/ 	.string	"ptxas"
        /*0030*/ 	.string	"Cuda compilation tools, release 13.0, V13.0.88"
        /*0030*/ 	.string	"Build cuda_13.0.r13.0/compiler.36424714_0"
        /*0030*/ 	.string	"-arch sm_100 -m 64 "



//--------------------- .note.nv.cuinfo           --------------------------
	.section	.note.nv.cuinfo,"",@"SHT_NOTE"
	.sectionflags	@"SHF_NOTE_NV_CUINFO"
        /*0018*/ 	.short	0x0002
        /*001a*/ 	.short	0x0064
        /*001c*/ 	.short	0x0082
	.zero		2


//--------------------- .nv.info                  --------------------------
	.section	.nv.info,"",@"SHT_CUDA_INFO"
	.align	4


	//----- nvinfo : EIATTR_REGCOUNT
	.align		4
        /*0000*/ 	.byte	0x04, 0x2f
        /*0002*/ 	.short	(.L_1 - .L_0)
	.align		4
.L_0:
        /*0004*/ 	.word	index@(_Z18memoryAccessKernelPfii)
        /*0008*/ 	.word	0x0000000b


	//----- nvinfo : EIATTR_FRAME_SIZE
	.align		4
.L_1:
        /*000c*/ 	.byte	0x04, 0x11
        /*000e*/ 	.short	(.L_3 - .L_2)
	.align		4
.L_2:
        /*0010*/ 	.word	index@(_Z18memoryAccessKernelPfii)
        /*0014*/ 	.word	0x00000000


	//----- nvinfo : EIATTR_MIN_STACK_SIZE
	.align		4
.L_3:
        /*0018*/ 	.byte	0x04, 0x12
        /*001a*/ 	.short	(.L_5 - .L_4)
	.align		4
.L_4:
        /*001c*/ 	.word	index@(_Z18memoryAccessKernelPfii)
        /*0020*/ 	.word	0x00000000
.L_5:


//--------------------- .nv.compat                --------------------------
	.section	.nv.compat,"",@"SHT_CUDA_COMPAT_INFO"
	.align	4
        /*0000*/ 	.byte	0x02, 0x09, 0x00, 0x00, 0x02, 0x02, 0x01, 0x00, 0x02, 0x05, 0x05, 0x00, 0x03, 0x07, 0x01, 0x01
        /*0010*/ 	.byte	0x02, 0x03, 0x00, 0x00, 0x02, 0x06, 0x01, 0x00, 0x04, 0x0b, 0x08, 0x00, 0x09, 0x00, 0x00, 0x00
        /*0020*/ 	.byte	0x00, 0x00, 0x00, 0x00


//--------------------- .nv.info._Z18memoryAccessKernelPfii --------------------------
	.section	.nv.info._Z18memoryAccessKernelPfii,"",@"SHT_CUDA_INFO"
	.sectionflags	@""
	.align	4


	//----- nvinfo : EIATTR_CUDA_API_VERSION
	.align		4
        /*0000*/ 	.byte	0x04, 0x37
        /*0002*/ 	.short	(.L_7 - .L_6)
.L_6:
        /*0004*/ 	.word	0x00000082


	//----- nvinfo : EIATTR_KPARAM_INFO
	.align		4
.L_7:
        /*0008*/ 	.byte	0x04, 0x17
        /*000a*/ 	.short	(.L_9 - .L_8)
.L_8:
        /*000c*/ 	.word	0x00000000
        /*0010*/ 	.short	0x0002
        /*0012*/ 	.short	0x000c
        /*0014*/ 	.byte	0x00, 0xf0, 0x11, 0x00


	//----- nvinfo : EIATTR_KPARAM_INFO
	.align		4
.L_9:
        /*0018*/ 	.byte	0x04, 0x17
        /*001a*/ 	.short	(.L_11 - .L_10)
.L_10:
        /*001c*/ 	.word	0x00000000
        /*0020*/ 	.short	0x0001
        /*0022*/ 	.short	0x0008
        /*0024*/ 	.byte	0x00, 0xf0, 0x11, 0x00


	//----- nvinfo : EIATTR_KPARAM_INFO
	.align		4
.L_11:
        /*0028*/ 	.byte	0x04, 0x17
        /*002a*/ 	.short	(.L_13 - .L_12)
.L_12:
        /*002c*/ 	.word	0x00000000
        /*0030*/ 	.short	0x0000
        /*0032*/ 	.short	0x0000
        /*0034*/ 	.byte	0x00, 0xf5, 0x21, 0x00


	//----- nvinfo : EIATTR_SPARSE_MMA_MASK
	.align		4
.L_13:
        /*0038*/ 	.byte	0x03, 0x50
        /*003a*/ 	.short	0x0000


	//----- nvinfo : EIATTR_MAXREG_COUNT
	.align		4
        /*003c*/ 	.byte	0x03, 0x1b
        /*003e*/ 	.short	0x00ff


	//----- nvinfo : EIATTR_MERCURY_ISA_VERSION
	.align		4
        /*0040*/ 	.byte	0x03, 0x5f
        /*0042*/ 	.short	0x0101


	//----- nvinfo : EIATTR_VRC_CTA_INIT_COUNT
	.align		4
        /*0044*/ 	.byte	0x02, 0x4a
	.zero		1
	.zero		1


	//----- nvinfo : EIATTR_EXIT_INSTR_OFFSETS
	.align		4
        /*0048*/ 	.byte	0x04, 0x1c
        /*004a*/ 	.short	(.L_15 - .L_14)


	//   ....[0]....
.L_14:
        /*004c*/ 	.word	0x00000040


	//   ....[1]....
        /*0050*/ 	.word	0x00000300


	//   ....[2]....
        /*0054*/ 	.word	0x00000440


	//   ....[3]....
        /*0058*/ 	.word	0x00000520


	//   ....[4]....
        /*005c*/ 	.word	0x000005e0


	//----- nvinfo : EIATTR_CRS_STACK_SIZE
	.align		4
.L_15:
        /*0060*/ 	.byte	0x04, 0x1e
        /*0062*/ 	.short	(.L_17 - .L_16)
.L_16:
        /*0064*/ 	.word	0x00000000


	//----- nvinfo : EIATTR_CBANK_PARAM_SIZE
	.align		4
.L_17:
        /*0068*/ 	.byte	0x03, 0x19
        /*006a*/ 	.short	0x0010


	//----- nvinfo : EIATTR_PARAM_CBANK
	.align		4
        /*006c*/ 	.byte	0x04, 0x0a
        /*006e*/ 	.short	(.L_19 - .L_18)
	.align		4
.L_18:
        /*0070*/ 	.word	index@(.nv.constant0._Z18memoryAccessKernelPfii)
        /*0074*/ 	.short	0x0380
        /*0076*/ 	.short	0x0010


	//----- nvinfo : EIATTR_SW_WAR
	.align		4
.L_19:
        /*0078*/ 	.byte	0x04, 0x36
        /*007a*/ 	.short	(.L_21 - .L_20)
.L_20:
        /*007c*/ 	.word	0x00000008
.L_21:


//--------------------- .nv.callgraph             --------------------------
	.section	.nv.callgraph,"",@"SHT_CUDA_CALLGRAPH"
	.align	4
	.sectionentsize	8
	.align		4
        /*0000*/ 	.word	0x00000000
	.align		4
        /*0004*/ 	.word	0xffffffff
	.align		4
        /*0008*/ 	.word	0x00000000
	.align		4
        /*000c*/ 	.word	0xfffffffe
	.align		4
        /*0010*/ 	.word	0x00000000
	.align		4
        /*0014*/ 	.word	0xfffffffd
	.align		4
        /*0018*/ 	.word	0x00000000
	.align		4
        /*001c*/ 	.word	0xfffffffc


//--------------------- .text._Z18memoryAccessKernelPfii --------------------------
	.section	.text._Z18memoryAccessKernelPfii,"ax",@progbits
	.align	128
        .global         _Z18memoryAccessKernelPfii
        .type           _Z18memoryAccessKernelPfii,@function
        .size           _Z18memoryAccessKernelPfii,(.L_x_12 - _Z18memoryAccessKernelPfii)
        .other          _Z18memoryAccessKernelPfii,@"STO_CUDA_ENTRY STV_DEFAULT"
_Z18memoryAccessKernelPfii:
.text._Z18memoryAccessKernelPfii:
[----:B------:R-:W-:Y:S08]  /*0000*/  LDC R1, c[0x0][0x37c] ;  /* 0x0000df00ff017b82 */ /* 0x000ff00000000800 */
[----:B------:R-:W0:Y:S08]  /*0010*/  LDC.64 R6, c[0x0][0x388] ;  /* 0x0000e200ff067b82 */ /* 0x000e300000000a00 */
[----:B------:R-:W1:Y:S01]  /*0020*/  S2UR UR4, SR_CTAID.X ;  /* 0x00000000000479c3 */ /* 0x000e620000002500 */
[----:B0-----:R-:W-:-:S13]  /*0030*/  ISETP.GE.AND P0, PT, R7, 0x1, PT ;  /* 0x000000010700780c */ /* 0x001fda0003f06270 */
[----:B-1----:R-:W-:Y:S05]  /*0040*/  @!P0 EXIT ;  /* 0x000000000000894d */ /* 0x002fea0003800000 */
[----:B------:R-:W0:Y:S01]  /*0050*/  S2R R5, SR_TID.X ;  /* 0x0000000000057919 */ /* 0x000e220000002100 */
[----:B------:R-:W1:Y:S01]  /*0060*/  LDCU UR5, c[0x0][0x360] ;  /* 0x00006c00ff0577ac */ /* 0x000e620008000800 */
[----:B------:R-:W2:Y:S01]  /*0070*/  LDC.64 R2, c[0x0][0x380] ;  /* 0x0000e000ff027b82 */ /* 0x000ea20000000a00 */
[C---:B------:R-:W-:Y:S01]  /*0080*/  ISETP.GE.U32.AND P0, PT, R7.reuse, 0x10, PT ;  /* 0x000000100700780c */ /* 0x040fe20003f06070 */
[----:B------:R-:W3:Y:S01]  /*0090*/  LDCU UR6, c[0x0][0x370] ;  /* 0x00006e00ff0677ac */ /* 0x000ee20008000800 */
[----:B------:R-:W-:Y:S01]  /*00a0*/  LOP3.LUT R8, R7, 0xf, RZ, 0xc0, !PT ;  /* 0x0000000f07087812 */ /* 0x000fe200078ec0ff */
[----:B------:R-:W4:Y:S01]  /*00b0*/  LDCU.64 UR8, c[0x0][0x358] ;  /* 0x00006b00ff0877ac */ /* 0x000f220008000a00 */
[----:B-1----:R-:W-:-:S06]  /*00c0*/  UIMAD UR4, UR4, UR5, URZ ;  /* 0x00000005040472a4 */ /* 0x002fcc000f8e02ff */
[----:B0-----:R-:W-:Y:S01]  /*00d0*/  IADD3 R5, PT, PT, R5, UR4, RZ ;  /* 0x0000000405057c10 */ /* 0x001fe2000fffe0ff */
[----:B---3--:R-:W-:-:S04]  /*00e0*/  UIMAD UR4, UR5, UR6, URZ ;  /* 0x00000006050472a4 */ /* 0x008fc8000f8e02ff */
[----:B------:R-:W-:Y:S02]  /*00f0*/  IMAD R0, R5, R6, RZ ;  /* 0x0000000605007224 */ /* 0x000fe400078e02ff */
[----:B------:R-:W-:Y:S02]  /*0100*/  IMAD R5, R6, UR4, RZ ;  /* 0x0000000406057c24 */ /* 0x000fe4000f8e02ff */
[----:B--2---:R-:W-:Y:S01]  /*0110*/  IMAD.WIDE R2, R0, 0x4, R2 ;  /* 0x0000000400027825 */ /* 0x004fe200078e0202 */
[----:B----4-:R-:W-:Y:S06]  /*0120*/  @!P0 BRA `(.L_x_0) ;  /* 0x0000000000708947 */ /* 0x010fec0003800000 */
[----:B------:R-:W-:Y:S02]  /*0130*/  LOP3.LUT R4, R7, 0x7ffffff0, RZ, 0xc0, !PT ;  /* 0x7ffffff007047812 */ /* 0x000fe400078ec0ff */
[----:B------:R-:W-:Y:S02]  /*0140*/  ISETP.GE.AND P0, PT, R0, R5, PT ;  /* 0x000000050000720c */ /* 0x000fe40003f06270 */
[----:B------:R-:W-:-:S11]  /*0150*/  IADD3 R4, PT, PT, -R4, RZ, RZ ;  /* 0x000000ff04047210 */ /* 0x000fd60007ffe1ff */
.L_x_3:
[----:B------:R-:W-:Y:S01]  /*0160*/  IADD3 R4, PT, PT, R4, 0x10, RZ ;  /* 0x0000001004047810 */ /* 0x000fe20007ffe0ff */
[----:B------:R-:W-:Y:S03]  /*0170*/  BSSY.RECONVERGENT B0, `(.L_x_1) ;  /* 0x0000016000007945 */ /* 0x000fe60003800200 */
[----:B------:R-:W-:Y:S01]  /*0180*/  ISETP.NE.AND P1, PT, R4, RZ, PT ;  /* 0x000000ff0400720c */ /* 0x000fe20003f25270 */
[----:B0-----:R-:W-:-:S12]  /*0190*/  @P0 BRA `(.L_x_2) ;  /* 0x00000000004c0947 */ /* 0x001fd80003800000 */
[----:B------:R-:W2:Y:S01]  /*01a0*/  LDG.E R6, desc[UR8][R2.64] ;  /* 0x0000000802067981 */ /* 0x000ea2000c1e1900 */
[----:B------:R-:W-:-:S05]  /*01b0*/  HFMA2 R7, -RZ, RZ, 1.75, 0 ;  /* 0x3f000000ff077431 */ /* 0x000fca00000001ff */
[----:B--2---:R-:W-:-:S04]  /*01c0*/  FFMA R6, R6, R7, 1 ;  /* 0x3f80000006067423 */ /* 0x004fc80000000007 */
[----:B------:R-:W-:-:S04]  /*01d0*/  FFMA R6, R6, R7, 1 ;  /* 0x3f80000006067423 */ /* 0x000fc80000000007 */
        /* <DEDUP_REMOVED lines=13> */
[----:B------:R-:W-:-:S05]  /*02b0*/  FFMA R7, R6, R7, 1 ;  /* 0x3f80000006077423 */ /* 0x000fca0000000007 */
[----:B------:R0:W-:Y:S02]  /*02c0*/  STG.E desc[UR8][R2.64], R7 ;  /* 0x0000000702007986 */ /* 0x0001e4000c101908 */
.L_x_2:
[----:B------:R-:W-:Y:S05]  /*02d0*/  BSYNC.RECONVERGENT B0 ;  /* 0x0000000000007941 */ /* 0x000fea0003800200 */
.L_x_1:
[----:B------:R-:W-:Y:S05]  /*02e0*/  @P1 BRA `(.L_x_3) ;  /* 0xfffffffc009c1947 */ /* 0x000fea000383ffff */
.L_x_0:
[----:B------:R-:W-:-:S13]  /*02f0*/  ISETP.NE.AND P0, PT, R8, RZ, PT ;  /* 0x000000ff0800720c */ /* 0x000fda0003f05270 */
[----:B------:R-:W-:Y:S05]  /*0300*/  @!P0 EXIT ;  /* 0x000000000000894d */ /* 0x000fea0003800000 */
[----:B------:R-:W1:Y:S01]  /*0310*/  LDC R4, c[0x0][0x38c] ;  /* 0x0000e300ff047b82 */ /* 0x000e620000000800 */
[----:B------:R-:W-:Y:S01]  /*0320*/  ISETP.GE.AND P0, PT, R0, R5, PT ;  /* 0x000000050000720c */ /* 0x000fe20003f06270 */
[----:B------:R-:W-:Y:S03]  /*0330*/  BSSY.RECONVERGENT B0, `(.L_x_4) ;  /* 0x0000010000007945 */ /* 0x000fe60003800200 */
[----:B------:R-:W-:Y:S02]  /*0340*/  ISETP.LT.U32.OR P1, PT, R8, 0x8, P0 ;  /* 0x000000080800780c */ /* 0x000fe40000721470 */
[----:B-1----:R-:W-:-:S04]  /*0350*/  LOP3.LUT R6, R4, 0x7, RZ, 0xc0, !PT ;  /* 0x0000000704067812 */ /* 0x002fc800078ec0ff */
[----:B------:R-:W-:-:S07]  /*0360*/  ISETP.NE.AND P2, PT, R6, RZ, PT ;  /* 0x000000ff0600720c */ /* 0x000fce0003f45270 */
[----:B------:R-:W-:Y:S06]  /*0370*/  @P1 BRA `(.L_x_5) ;  /* 0x00000000002c1947 */ /* 0x000fec0003800000 */
[----:B------:R-:W2:Y:S01]  /*0380*/  LDG.E R0, desc[UR8][R2.64] ;  /* 0x0000000802007981 */ /* 0x000ea2000c1e1900 */
[----:B------:R-:W-:-:S05]  /*0390*/  MOV R5, 0x3f000000 ;  /* 0x3f00000000057802 */ /* 0x000fca0000000f00 */
[----:B--2---:R-:W-:-:S04]  /*03a0*/  FFMA R0, R5, R0, 1 ;  /* 0x3f80000005007423 */ /* 0x004fc80000000000 */
        /* <DEDUP_REMOVED lines=8> */
.L_x_5:
[----:B------:R-:W-:Y:S05]  /*0430*/  BSYNC.RECONVERGENT B0 ;  /* 0x0000000000007941 */ /* 0x000fea0003800200 */
.L_x_4:
[----:B------:R-:W-:Y:S05]  /*0440*/  @!P2 EXIT ;  /* 0x000000000000a94d */ /* 0x000fea0003800000 */
[----:B------:R-:W-:Y:S01]  /*0450*/  ISETP.LT.U32.OR P1, PT, R6, 0x4, P0 ;  /* 0x000000040600780c */ /* 0x000fe20000721470 */
[----:B------:R-:W-:Y:S01]  /*0460*/  BSSY.RECONVERGENT B0, `(.L_x_6) ;  /* 0x000000b000007945 */ /* 0x000fe20003800200 */
[----:B------:R-:W-:-:S04]  /*0470*/  LOP3.LUT R0, R4, 0x3, RZ, 0xc0, !PT ;  /* 0x0000000304007812 */ /* 0x000fc800078ec0ff */
[----:B------:R-:W-:-:S07]  /*0480*/  ISETP.NE.AND P2, PT, R0, RZ, PT ;  /* 0x000000ff0000720c */ /* 0x000fce0003f45270 */
[----:B------:R-:W-:Y:S06]  /*0490*/  @P1 BRA `(.L_x_7) ;  /* 0x00000000001c1947 */ /* 0x000fec0003800000 */
[----:B------:R-:W2:Y:S01]  /*04a0*/  LDG.E R4, desc[UR8][R2.64] ;  /* 0x0000000802047981 */ /* 0x000ea2000c1e1900 */
[----:B-1----:R-:W-:-:S05]  /*04b0*/  HFMA2 R5, -RZ, RZ, 1.75, 0 ;  /* 0x3f000000ff057431 */ /* 0x002fca00000001ff */
[----:B--2---:R-:W-:-:S04]  /*04c0*/  FFMA R4, R5, R4, 1 ;  /* 0x3f80000005047423 */ /* 0x004fc80000000004 */
[----:B------:R-:W-:-:S04]  /*04d0*/  FFMA R4, R4, R5, 1 ;  /* 0x3f80000004047423 */ /* 0x000fc80000000005 */
[----:B------:R-:W-:-:S04]  /*04e0*/  FFMA R4, R4, R5, 1 ;  /* 0x3f80000004047423 */ /* 0x000fc80000000005 */
[----:B------:R-:W-:-:S05]  /*04f0*/  FFMA R5, R4, R5, 1 ;  /* 0x3f80000004057423 */ /* 0x000fca0000000005 */
[----:B------:R2:W-:Y:S02]  /*0500*/  STG.E desc[UR8][R2.64], R5 ;  /* 0x0000000502007986 */ /* 0x0005e4000c101908 */
.L_x_7:
[----:B------:R-:W-:Y:S05]  /*0510*/  BSYNC.RECONVERGENT B0 ;  /* 0x0000000000007941 */ /* 0x000fea0003800200 */
.L_x_6:
[----:B------:R-:W-:Y:S05]  /*0520*/  @!P2 EXIT ;  /* 0x000000000000a94d */ /* 0x000fea0003800000 */
[----:B------:R-:W-:-:S07]  /*0530*/  IADD3 R0, PT, PT, -R0, RZ, RZ ;  /* 0x000000ff00007210 */ /* 0x000fce0007ffe1ff */
.L_x_10:
[----:B------:R-:W-:Y:S01]  /*0540*/  IADD3 R0, PT, PT, R0, 0x1, RZ ;  /* 0x0000000100007810 */ /* 0x000fe20007ffe0ff */
[----:B------:R-:W-:Y:S03]  /*0550*/  BSSY.RECONVERGENT B0, `(.L_x_8) ;  /* 0x0000007000007945 */ /* 0x000fe60003800200 */
[----:B------:R-:W-:Y:S01]  /*0560*/  ISETP.NE.AND P1, PT, R0, RZ, PT ;  /* 0x000000ff0000720c */ /* 0x000fe20003f25270 */
[----:B---3--:R-:W-:-:S12]  /*0570*/  @P0 BRA `(.L_x_9) ;  /* 0x0000000000100947 */ /* 0x008fd80003800000 */
[----:B------:R-:W3:Y:S01]  /*0580*/  LDG.E R4, desc[UR8][R2.64] ;  /* 0x0000000802047981 */ /* 0x000ee2000c1e1900 */
[----:B-12---:R-:W-:-:S05]  /*0590*/  MOV R5, 0x3f000000 ;  /* 0x3f00000000057802 */ /* 0x006fca0000000f00 */
[----:B---3--:R-:W-:-:S05]  /*05a0*/  FFMA R5, R4, R5, 1 ;  /* 0x3f80000004057423 */ /* 0x008fca0000000005 */
[----:B------:R3:W-:Y:S02]  /*05b0*/  STG.E desc[UR8][R2.64], R5 ;  /* 0x0000000502007986 */ /* 0x0007e4000c101908 */
.L_x_9:
[----:B------:R-:W-:Y:S05]  /*05c0*/  BSYNC.RECONVERGENT B0 ;  /* 0x0000000000007941 */ /* 0x000fea0003800200 */
.L_x_8:
[----:B------:R-:W-:Y:S05]  /*05d0*/  @P1 BRA `(.L_x_10) ;  /* 0xfffffffc00d81947 */ /* 0x000fea000383ffff */
[----:B------:R-:W-:Y:S05]  /*05e0*/  EXIT ;  /* 0x000000000000794d */ /* 0x000fea0003800000 */
.L_x_11:
[----:B------:R-:W-:-:S00]  /*05f0*/  BRA `(.L_x_11) ;  /* 0xfffffffc00fc7947 */ /* 0x000fc0000383ffff */
[----:B------:R-:W-:-:S00]  /*0600*/  NOP ;  /* 0x0000000000007918 */ /* 0x000fc00000000000 */
[----:B------:R-:W-:-:S00]  /*0610*/  NOP ;  /* 0x0000000000007918 */ /* 0x000fc00000000000 */
[----:B------:R-:W-:-:S00]  /*0620*/  NOP ;  /* 0x0000000000007918 */ /* 0x000fc00000000000 */
[----:B------:R-:W-:-:S00]  /*0630*/  NOP ;  /* 0x0000000000007918 */ /* 0x000fc00000000000 */
[----:B------:R-:W-:-:S00]  /*0640*/  NOP ;  /* 0x0000000000007918 */ /* 0x000fc00000000000 */
[----:B------:R-:W-:-:S00]  /*0650*/  NOP ;  /* 0x0000000000007918 */ /* 0x000fc00000000000 */
[----:B------:R-:W-:-:S00]  /*0660*/  NOP ;  /* 0x0000000000007918 */ /* 0x000fc00000000000 */
[----:B------:R-:W-:-:S00]  /*0670*/  NOP ;  /* 0x0000000000007918 */ /* 0x000fc00000000000 */
.L_x_12:


//--------------------- .nv.shared.reserved.0     --------------------------
	.section	.nv.shared.reserved.0,"aw",@nobits
	.weak		__nv_reservedSMEM_offset_0_alias
	.size		__nv_reservedSMEM_offset_0_alias, 0, 64
	.other		__nv_reservedSMEM_offset_0_alias,@"STO_CUDA_RESERVED_SHARED STV_DEFAULT"
__nv_reservedSMEM_offset_0_alias:
	.zero		0
	.zero		64


//--------------------- .nv.constant0._Z18memoryAccessKernelPfii --------------------------
	.section	.nv.constant0._Z18memoryAccessKernelPfii,"a",@progbits
	.sectionflags	@""
	.align	4
.nv.constant0._Z18memoryAccessKernelPfii:
	.zero		912


//--------------------- SYMBOLS --------------------------

	.type		.nv.reservedSmem.offset0,@object
	.size		.nv.reservedSmem.offset0,0x4
